//
// Generated by NVIDIA NVVM Compiler
//
// Compiler Build ID: CL-36424714
// Cuda compilation tools, release 13.0, V13.0.88
// Based on NVVM 20.0.0
//

.version 9.0
.target sm_100
.address_size 64

	// .globl	default_function_kernel

.visible .entry default_function_kernel(
	.param .u64 .ptr .align 1 default_function_kernel_param_0,
	.param .u64 .ptr .align 1 default_function_kernel_param_1
)
.maxntid 12
{
	.reg .pred 	%p<5>;
	.reg .b32 	%r<6>;
	.reg .b32 	%f<26>;
	.reg .b64 	%rd<8>;

	ld.param.u64 	%rd1, [default_function_kernel_param_0];
	ld.param.u64 	%rd2, [default_function_kernel_param_1];
	mov.u32 	%r1, %ctaid.x;
	mov.u32 	%r2, %tid.x;
	shr.u32 	%r3, %r2, 1;
	mad.lo.s32 	%r4, %r1, 6, %r3;
	setp.gt.u32 	%p1, %r4, 474;
	@%p1 bra 	$L__BB0_2;
	cvta.to.global.u64 	%rd3, %rd2;
	cvta.to.global.u64 	%rd4, %rd1;
	mad.lo.s32 	%r5, %r1, 12, %r2;
	mul.wide.u32 	%rd5, %r5, 4;
	add.s64 	%rd6, %rd3, %rd5;
	ld.global.nc.f32 	%f1, [%rd6];
	abs.f32 	%f2, %f1;
	fma.rn.f32 	%f3, %f2, 0fBF000000, 0f3F000000;
	rsqrt.approx.ftz.f32 	%f4, %f3;
	mul.f32 	%f5, %f4, %f3;
	mul.f32 	%f6, %f4, 0fBF000000;
	fma.rn.f32 	%f7, %f5, %f6, 0f3F000000;
	fma.rn.f32 	%f8, %f5, %f7, %f5;
	setp.eq.f32 	%p2, %f2, 0f3F800000;
	selp.f32 	%f9, 0f00000000, %f8, %p2;
	setp.gt.f32 	%p3, %f2, 0f3F0F5C29;
	selp.f32 	%f10, %f9, %f2, %p3;
	copysign.f32 	%f11, %f1, %f10;
	mul.f32 	%f12, %f11, %f11;
	fma.rn.f32 	%f13, %f12, 0f3D10ECEF, 0f3C8B1ABB;
	fma.rn.f32 	%f14, %f13, %f12, 0f3CFC028C;
	fma.rn.f32 	%f15, %f14, %f12, 0f3D372139;
	fma.rn.f32 	%f16, %f15, %f12, 0f3D9993DB;
	fma.rn.f32 	%f17, %f16, %f12, 0f3E2AAAC6;
	mul.f32 	%f18, %f12, %f17;
	fma.rn.f32 	%f19, %f18, %f11, %f11;
	neg.f32 	%f20, %f19;
	selp.f32 	%f21, %f19, %f20, %p3;
	fma.rn.f32 	%f22, 0f3F6EE581, 0f3FD774EB, %f21;
	setp.gt.f32 	%p4, %f1, 0f3F0F5C29;
	selp.f32 	%f23, %f19, %f22, %p4;
	add.f32 	%f24, %f23, %f23;
	selp.f32 	%f25, %f24, %f23, %p3;
	add.s64 	%rd7, %rd4, %rd5;
	st.global.f32 	[%rd7], %f25;
$L__BB0_2:
	ret;

}


// ===== COMPILED SASS (sm_100) =====

	.target	sm_100

	.elftype	@"ET_EXEC"


//--------------------- .note.nv.tkinfo           --------------------------
	.section	.note.nv.tkinfo,"",@"SHT_NOTE"
	.sectionflags	@"SHF_NOTE_NV_TKINFO"
	.tkinfo
        /*0018*/ 	.word	0x00000002
        /*0030*/ 	.string	""
        /*0030*/ 	.string	"ptxas"
        /*0030*/ 	.string	"Cuda compilation tools, release 13.0, V13.0.88"
        /*0030*/ 	.string	"Build cuda_13.0.r13.0/compiler.36424714_0"
        /*0030*/ 	.string	"-arch sm_100 -m 64 "



//--------------------- .note.nv.cuinfo           --------------------------
	.section	.note.nv.cuinfo,"",@"SHT_NOTE"
	.sectionflags	@"SHF_NOTE_NV_CUINFO"
        /*0018*/ 	.short	0x0002
        /*001a*/ 	.short	0x0064
        /*001c*/ 	.short	0x0082
	.zero		2


//--------------------- .nv.info                  --------------------------
	.section	.nv.info,"",@"SHT_CUDA_INFO"
	.align	4


	//----- nvinfo : EIATTR_REGCOUNT
	.align		4
        /*0000*/ 	.byte	0x04, 0x2f
        /*0002*/ 	.short	(.L_1 - .L_0)
	.align		4
.L_0:
        /*0004*/ 	.word	index@(default_function_kernel)
        /*0008*/ 	.word	0x0000000c


	//----- nvinfo : EIATTR_FRAME_SIZE
	.align		4
.L_1:
        /*000c*/ 	.byte	0x04, 0x11
        /*000e*/ 	.short	(.L_3 - .L_2)
	.align		4
.L_2:
        /*0010*/ 	.word	index@(default_function_kernel)
        /*0014*/ 	.word	0x00000000


	//----- nvinfo : EIATTR_MIN_STACK_SIZE
	.align		4
.L_3:
        /*0018*/ 	.byte	0x04, 0x12
        /*001a*/ 	.short	(.L_5 - .L_4)
	.align		4
.L_4:
        /*001c*/ 	.word	index@(default_function_kernel)
        /*0020*/ 	.word	0x00000000
.L_5:


//--------------------- .nv.compat                --------------------------
	.section	.nv.compat,"",@"SHT_CUDA_COMPAT_INFO"
	.align	4
        /*0000*/ 	.byte	0x02, 0x09, 0x00, 0x00, 0x02, 0x02, 0x01, 0x00, 0x02, 0x05, 0x05, 0x00, 0x03, 0x07, 0x01, 0x01
        /*0010*/ 	.byte	0x02, 0x03, 0x00, 0x00, 0x02, 0x06, 0x01, 0x00, 0x04, 0x0b, 0x08, 0x00, 0x01, 0x00, 0x00, 0x00
        /*0020*/ 	.byte	0x00, 0x00, 0x00, 0x00


//--------------------- .nv.info.default_function_kernel --------------------------
	.section	.nv.info.default_function_kernel,"",@"SHT_CUDA_INFO"
	.sectionflags	@""
	.align	4


	//----- nvinfo : EIATTR_CUDA_API_VERSION
	.align		4
        /*0000*/ 	.byte	0x04, 0x37
        /*0002*/ 	.short	(.L_7 - .L_6)
.L_6:
        /*0004*/ 	.word	0x00000082


	//----- nvinfo : EIATTR_KPARAM_INFO
	.align		4
.L_7:
        /*0008*/ 	.byte	0x04, 0x17
        /*000a*/ 	.short	(.L_9 - .L_8)
.L_8:
        /*000c*/ 	.word	0x00000000
        /*0010*/ 	.short	0x0001
        /*0012*/ 	.short	0x0008
        /*0014*/ 	.byte	0x00, 0xf5, 0x21, 0x00


	//----- nvinfo : EIATTR_KPARAM_INFO
	.align		4
.L_9:
        /*0018*/ 	.byte	0x04, 0x17
        /*001a*/ 	.short	(.L_11 - .L_10)
.L_10:
        /*001c*/ 	.word	0x00000000
        /*0020*/ 	.short	0x0000
        /*0022*/ 	.short	0x0000
        /*0024*/ 	.byte	0x00, 0xf5, 0x21, 0x00


	//----- nvinfo : EIATTR_SPARSE_MMA_MASK
	.align		4
.L_11:
        /*0028*/ 	.byte	0x03, 0x50
        /*002a*/ 	.short	0x0000


	//----- nvinfo : EIATTR_MAXREG_COUNT
	.align		4
        /*002c*/ 	.byte	0x03, 0x1b
        /*002e*/ 	.short	0x00ff


	//----- nvinfo : EIATTR_MERCURY_ISA_VERSION
	.align		4
        /*0030*/ 	.byte	0x03, 0x5f
        /*0032*/ 	.short	0x0101


	//----- nvinfo : EIATTR_VRC_CTA_INIT_COUNT
	.align		4
        /*0034*/ 	.byte	0x02, 0x4a
	.zero		1
	.zero		1


	//----- nvinfo : EIATTR_EXIT_INSTR_OFFSETS
	.align		4
        /*0038*/ 	.byte	0x04, 0x1c
        /*003a*/ 	.short	(.L_13 - .L_12)


	//   ....[0]....
.L_12:
        /*003c*/ 	.word	0x00000060


	//   ....[1]....
        /*0040*/ 	.word	0x00000290


	//----- nvinfo : EIATTR_MAX_THREADS
	.align		4
.L_13:
        /*0044*/ 	.byte	0x04, 0x05
        /*0046*/ 	.short	(.L_15 - .L_14)
.L_14:
        /*0048*/ 	.word	0x0000000c
        /*004c*/ 	.word	0x00000001
        /*0050*/ 	.word	0x00000001


	//----- nvinfo : EIATTR_CBANK_PARAM_SIZE
	.align		4
.L_15:
        /*0054*/ 	.byte	0x03, 0x19
        /*0056*/ 	.short	0x0010


	//----- nvinfo : EIATTR_PARAM_CBANK
	.align		4
        /*0058*/ 	.byte	0x04, 0x0a
        /*005a*/ 	.short	(.L_17 - .L_16)
	.align		4
.L_16:
        /*005c*/ 	.word	index@(.nv.constant0.default_function_kernel)
        /*0060*/ 	.short	0x0380
        /*0062*/ 	.short	0x0010


	//----- nvinfo : EIATTR_SW_WAR
	.align		4
.L_17:
        /*0064*/ 	.byte	0x04, 0x36
        /*0066*/ 	.short	(.L_19 - .L_18)
.L_18:
        /*0068*/ 	.word	0x00000008
.L_19:


//--------------------- .nv.callgraph             --------------------------
	.section	.nv.callgraph,"",@"SHT_CUDA_CALLGRAPH"
	.align	4
	.sectionentsize	8
	.align		4
        /*0000*/ 	.word	0x00000000
	.align		4
        /*0004*/ 	.word	0xffffffff
	.align		4
        /*0008*/ 	.word	0x00000000
	.align		4
        /*000c*/ 	.word	0xfffffffe
	.align		4
        /*0010*/ 	.word	0x00000000
	.align		4
        /*0014*/ 	.word	0xfffffffd
	.align		4
        /*0018*/ 	.word	0x00000000
	.align		4
        /*001c*/ 	.word	0xfffffffc


//--------------------- .text.default_function_kernel --------------------------
	.section	.text.default_function_kernel,"ax",@progbits
	.align	128
        .global         default_function_kernel
        .type           default_function_kernel,@function
        .size           default_function_kernel,(.L_x_1 - default_function_kernel)
        .other          default_function_kernel,@"STO_CUDA_ENTRY STV_DEFAULT"
default_function_kernel:
.text.default_function_kernel:
[----:B------:R-:W-:Y:S01]  /*0000*/  LDC R1, c[0x0][0x37c] ;  /* 0x0000df00ff017b82 */ /* 0x000fe20000000800 */
[----:B------:R-:W0:Y:S01]  /*0010*/  S2R R4, SR_TID.X ;  /* 0x0000000000047919 */ /* 0x000e220000002100 */
[----:B------:R-:W1:Y:S01]  /*0020*/  S2R R5, SR_CTAID.X ;  /* 0x0000000000057919 */ /* 0x000e620000002500 */
[----:B0-----:R-:W-:-:S05]  /*0030*/  SHF.R.U32.HI R0, RZ, 0x1, R4 ;  /* 0x00000001ff007819 */ /* 0x001fca0000011604 */
[----:B-1----:R-:W-:-:S05]  /*0040*/  IMAD R0, R5, 0x6, R0 ;  /* 0x0000000605007824 */ /* 0x002fca00078e0200 */
[----:B------:R-:W-:-:S13]  /*0050*/  ISETP.GT.U32.AND P0, PT, R0, 0x1da, PT ;  /* 0x000001da0000780c */ /* 0x000fda0003f04070 */
[----:B------:R-:W-:Y:S05]  /*0060*/  @P0 EXIT ;  /* 0x000000000000094d */ /* 0x000fea0003800000 */
[----:B------:R-:W0:Y:S01]  /*0070*/  LDC.64 R2, c[0x0][0x388] ;  /* 0x0000e200ff027b82 */ /* 0x000e220000000a00 */
[----:B------:R-:W1:Y:S01]  /*0080*/  LDCU.64 UR4, c[0x0][0x358] ;  /* 0x00006b00ff0477ac */ /* 0x000e620008000a00 */
[----:B------:R-:W-:-:S04]  /*0090*/  IMAD R5, R5, 0xc, R4 ;  /* 0x0000000c05057824 */ /* 0x000fc800078e0204 */
[----:B0-----:R-:W-:-:S05]  /*00a0*/  IMAD.WIDE.U32 R2, R5, 0x4, R2 ;  /* 0x0000000405027825 */ /* 0x001fca00078e0002 */
[----:B-1----:R0:W2:Y:S01]  /*00b0*/  LDG.E.CONSTANT R0, desc[UR4][R2.64] ;  /* 0x0000000402007981 */ /* 0x0020a2000c1e9900 */
[----:B------:R-:W-:Y:S01]  /*00c0*/  HFMA2 R7, -RZ, RZ, 1.75, 0 ;  /* 0x3f000000ff077431 */ /* 0x000fe200000001ff */
[----:B0-----:R-:W-:-:S04]  /*00d0*/  MOV R3, 0x3d10ecef ;  /* 0x3d10ecef00037802 */ /* 0x001fc80000000f00 */
[C---:B--2---:R-:W-:Y:S01]  /*00e0*/  FFMA R4, |R0|.reuse, -R7, 0.5 ;  /* 0x3f00000000047423 */ /* 0x044fe20000000a07 */
[C---:B------:R-:W-:Y:S02]  /*00f0*/  FSETP.NEU.AND P1, PT, |R0|.reuse, 1, PT ;  /* 0x3f8000000000780b */ /* 0x040fe40003f2d200 */
[----:B------:R-:W-:Y:S01]  /*0100*/  FSETP.GT.AND P0, PT, |R0|, 0.56000000238418579102, PT ;  /* 0x3f0f5c290000780b */ /* 0x000fe20003f04200 */
[----:B------:R-:W0:Y:S02]  /*0110*/  MUFU.RSQ R7, R4 ;  /* 0x0000000400077308 */ /* 0x000e240000001400 */
[----:B0-----:R-:W-:Y:S01]  /*0120*/  FMUL R6, R4, R7 ;  /* 0x0000000704067220 */ /* 0x001fe20000400000 */
[----:B------:R-:W-:-:S04]  /*0130*/  FMUL R7, R7, -0.5 ;  /* 0xbf00000007077820 */ /* 0x000fc80000400000 */
[----:B------:R-:W-:-:S04]  /*0140*/  FFMA R7, R6, R7, 0.5 ;  /* 0x3f00000006077423 */ /* 0x000fc80000000007 */
[----:B------:R-:W-:-:S05]  /*0150*/  FFMA R7, R6, R7, R6 ;  /* 0x0000000706077223 */ /* 0x000fca0000000006 */
[----:B------:R-:W-:Y:S02]  /*0160*/  FSEL R7, R7, RZ, P1 ;  /* 0x000000ff07077208 */ /* 0x000fe40000800000 */
[----:B------:R-:W-:Y:S02]  /*0170*/  FSETP.GT.AND P1, PT, R0, 0.56000000238418579102, PT ;  /* 0x3f0f5c290000780b */ /* 0x000fe40003f24000 */
[----:B------:R-:W-:-:S04]  /*0180*/  FSEL R7, R7, |R0|, P0 ;  /* 0x4000000007077208 */ /* 0x000fc80000000000 */
[----:B------:R-:W-:-:S05]  /*0190*/  LOP3.LUT R7, R7, 0x80000000, R0, 0xb8, !PT ;  /* 0x8000000007077812 */ /* 0x000fca00078eb800 */
[----:B------:R-:W-:-:S04]  /*01a0*/  FMUL R4, R7, R7 ;  /* 0x0000000707047220 */ /* 0x000fc80000400000 */
[----:B------:R-:W-:-:S04]  /*01b0*/  FFMA R3, R4, R3, 0.016980519518256187439 ;  /* 0x3c8b1abb04037423 */ /* 0x000fc80000000003 */
[----:B------:R-:W-:-:S04]  /*01c0*/  FFMA R3, R4, R3, 0.030762933194637298584 ;  /* 0x3cfc028c04037423 */ /* 0x000fc80000000003 */
[----:B------:R-:W-:-:S04]  /*01d0*/  FFMA R3, R4, R3, 0.044709417968988418579 ;  /* 0x3d37213904037423 */ /* 0x000fc80000000003 */
[C---:B------:R-:W-:Y:S02]  /*01e0*/  FFMA R9, R4.reuse, R3, 0.074989043176174163818 ;  /* 0x3d9993db04097423 */ /* 0x040fe40000000003 */
[----:B------:R-:W0:Y:S02]  /*01f0*/  LDC.64 R2, c[0x0][0x380] ;  /* 0x0000e000ff027b82 */ /* 0x000e240000000a00 */
[----:B------:R-:W-:-:S04]  /*0200*/  FFMA R9, R4, R9, 0.16666707396507263184 ;  /* 0x3e2aaac604097423 */ /* 0x000fc80000000009 */
[----:B------:R-:W-:Y:S01]  /*0210*/  FMUL R4, R4, R9 ;  /* 0x0000000904047220 */ /* 0x000fe20000400000 */
[----:B------:R-:W-:-:S03]  /*0220*/  HFMA2 R9, -RZ, RZ, 1.9599609375, 20144 ;  /* 0x3fd774ebff097431 */ /* 0x000fc600000001ff */
[----:B------:R-:W-:-:S05]  /*0230*/  FFMA R7, R7, R4, R7 ;  /* 0x0000000407077223 */ /* 0x000fca0000000007 */
[----:B------:R-:W-:-:S05]  /*0240*/  FSEL R0, R7, -R7, P0 ;  /* 0x8000000707007208 */ /* 0x000fca0000000000 */
[----:B------:R-:W-:Y:S01]  /*0250*/  @!P1 FFMA R7, R9, 0.93318945169448852539, R0 ;  /* 0x3f6ee58109079823 */ /* 0x000fe20000000000 */
[----:B0-----:R-:W-:-:S04]  /*0260*/  IMAD.WIDE.U32 R2, R5, 0x4, R2 ;  /* 0x0000000405027825 */ /* 0x001fc800078e0002 */
[----:B------:R-:W-:-:S05]  /*0270*/  @P0 FADD R7, R7, R7 ;  /* 0x0000000707070221 */ /* 0x000fca0000000000 */
[----:B------:R-:W-:Y:S01]  /*0280*/  STG.E desc[UR4][R2.64], R7 ;  /* 0x0000000702007986 */ /* 0x000fe2000c101904 */
[----:B------:R-:W-:Y:S05]  /*0290*/  EXIT ;  /* 0x000000000000794d */ /* 0x000fea0003800000 */
.L_x_0:
[----:B------:R-:W-:-:S00]  /*02a0*/  BRA `(.L_x_0) ;  /* 0xfffffffc00fc7947 */ /* 0x000fc0000383ffff */
[----:B------:R-:W-:-:S00]  /*02b0*/  NOP ;  /* 0x0000000000007918 */ /* 0x000fc00000000000 */
        /* <DEDUP_REMOVED lines=12> */
.L_x_1:


//--------------------- .nv.shared.reserved.0     --------------------------
	.section	.nv.shared.reserved.0,"aw",@nobits
	.weak		__nv_reservedSMEM_offset_0_alias
	.size		__nv_reservedSMEM_offset_0_alias, 0, 64
	.other		__nv_reservedSMEM_offset_0_alias,@"STO_CUDA_RESERVED_SHARED STV_DEFAULT"
__nv_reservedSMEM_offset_0_alias:
	.zero		0
	.zero		64


//--------------------- .nv.constant0.default_function_kernel --------------------------
	.section	.nv.constant0.default_function_kernel,"a",@progbits
	.sectionflags	@""
	.align	4
.nv.constant0.default_function_kernel:
	.zero		912


//--------------------- SYMBOLS --------------------------

	.type		.nv.reservedSmem.offset0,@object
	.size		.nv.reservedSmem.offset0,0x4
